	.headerflags	@"EF_CUDA_TEXMODE_UNIFIED EF_CUDA_64BIT_ADDRESS EF_CUDA_ACCELERATORS EF_CUDA_SM90 EF_CUDA_VIRTUAL_SM(EF_CUDA_SM90)"
	.elftype	@"ET_EXEC"


//--------------------- .nv.info                  --------------------------
	.section	.nv.info,"",@"SHT_CUDA_INFO"
	.align	4


	//----- nvinfo : EIATTR_REGCOUNT
	.align		4
        /*0000*/ 	.byte	0x04, 0x2f
        /*0002*/ 	.short	(.L_1 - .L_0)
	.align		4
.L_0:
        /*0004*/ 	.word	index@(triton_poi_fused_max_pool2d_with_indices_106)
        /*0008*/ 	.word	0x00000016


	//----- nvinfo : EIATTR_MIN_STACK_SIZE
	.align		4
.L_1:
        /*000c*/ 	.byte	0x04, 0x12
        /*000e*/ 	.short	(.L_3 - .L_2)
	.align		4
.L_2:
        /*0010*/ 	.word	index@(triton_poi_fused_max_pool2d_with_indices_106)
        /*0014*/ 	.word	0x00000000


	//----- nvinfo : EIATTR_FRAME_SIZE
	.align		4
.L_3:
        /*0018*/ 	.byte	0x04, 0x11
        /*001a*/ 	.short	(.L_5 - .L_4)
	.align		4
.L_4:
        /*001c*/ 	.word	index@(triton_poi_fused_max_pool2d_with_indices_106)
        /*0020*/ 	.word	0x00000000


	//----- nvinfo : EIATTR_MIN_STACK_SIZE
	.align		4
.L_5:
        /*0024*/ 	.byte	0x04, 0x12
        /*0026*/ 	.short	(.L_7 - .L_6)
	.align		4
.L_6:
        /*0028*/ 	.word	index@(triton_poi_fused_max_pool2d_with_indices_106)
        /*002c*/ 	.word	0x00000000
.L_7:


//--------------------- .nv.info.triton_poi_fused_max_pool2d_with_indices_106 --------------------------
	.section	.nv.info.triton_poi_fused_max_pool2d_with_indices_106,"",@"SHT_CUDA_INFO"
	.sectionflags	@""
	.align	4


	//----- nvinfo : EIATTR_CUDA_API_VERSION
	.align		4
        /*0000*/ 	.byte	0x04, 0x37
        /*0002*/ 	.short	(.L_9 - .L_8)
.L_8:
        /*0004*/ 	.word	0x0000007c


	//----- nvinfo : EIATTR_KPARAM_INFO
	.align		4
.L_9:
        /*0008*/ 	.byte	0x04, 0x17
        /*000a*/ 	.short	(.L_11 - .L_10)
.L_10:
        /*000c*/ 	.word	0x00000000
        /*0010*/ 	.short	0x0003
        /*0012*/ 	.short	0x0018
        /*0014*/ 	.byte	0x00, 0xf0, 0x11, 0x00


	//----- nvinfo : EIATTR_KPARAM_INFO
	.align		4
.L_11:
        /*0018*/ 	.byte	0x04, 0x17
        /*001a*/ 	.short	(.L_13 - .L_12)
.L_12:
        /*001c*/ 	.word	0x00000000
        /*0020*/ 	.short	0x0002
        /*0022*/ 	.short	0x0010
        /*0024*/ 	.byte	0x00, 0xf4, 0x21, 0x00


	//----- nvinfo : EIATTR_KPARAM_INFO
	.align		4
.L_13:
        /*0028*/ 	.byte	0x04, 0x17
        /*002a*/ 	.short	(.L_15 - .L_14)
.L_14:
        /*002c*/ 	.word	0x00000000
        /*0030*/ 	.short	0x0001
        /*0032*/ 	.short	0x0008
        /*0034*/ 	.byte	0x00, 0xf4, 0x21, 0x00


	//----- nvinfo : EIATTR_KPARAM_INFO
	.align		4
.L_15:
        /*0038*/ 	.byte	0x04, 0x17
        /*003a*/ 	.short	(.L_17 - .L_16)
.L_16:
        /*003c*/ 	.word	0x00000000
        /*0040*/ 	.short	0x0000
        /*0042*/ 	.short	0x0000
        /*0044*/ 	.byte	0x00, 0xf4, 0x21, 0x00


	//----- nvinfo : EIATTR_SPARSE_MMA_MASK
	.align		4
.L_17:
        /*0048*/ 	.byte	0x03, 0x50
        /*004a*/ 	.short	0x0000


	//----- nvinfo : EIATTR_MAXREG_COUNT
	.align		4
        /*004c*/ 	.byte	0x03, 0x1b
        /*004e*/ 	.short	0x00ff


	//----- nvinfo : EIATTR_EXIT_INSTR_OFFSETS
	.align		4
        /*0050*/ 	.byte	0x04, 0x1c
        /*0052*/ 	.short	(.L_19 - .L_18)


	//   ....[0]....
.L_18:
        /*0054*/ 	.word	0x00000480


	//----- nvinfo : EIATTR_REQNTID
	.align		4
.L_19:
        /*0058*/ 	.byte	0x04, 0x10
        /*005a*/ 	.short	(.L_21 - .L_20)
.L_20:
        /*005c*/ 	.word	0x00000080
        /*0060*/ 	.word	0x00000001
        /*0064*/ 	.word	0x00000001


	//----- nvinfo : EIATTR_CBANK_PARAM_SIZE
	.align		4
.L_21:
        /*0068*/ 	.byte	0x03, 0x19
        /*006a*/ 	.short	0x001c


	//----- nvinfo : EIATTR_PARAM_CBANK
	.align		4
        /*006c*/ 	.byte	0x04, 0x0a
        /*006e*/ 	.short	(.L_23 - .L_22)
	.align		4
.L_22:
        /*0070*/ 	.word	index@(.nv.constant0.triton_poi_fused_max_pool2d_with_indices_106)
        /*0074*/ 	.short	0x0210
        /*0076*/ 	.short	0x001c


	//----- nvinfo : EIATTR_SW_WAR
	.align		4
.L_23:
        /*0078*/ 	.byte	0x04, 0x36
        /*007a*/ 	.short	(.L_25 - .L_24)
.L_24:
        /*007c*/ 	.word	0x00000008
.L_25:


//--------------------- .nv.callgraph             --------------------------
	.section	.nv.callgraph,"",@"SHT_CUDA_CALLGRAPH"
	.align	4
	.sectionentsize	8
	.align		4
        /*0000*/ 	.word	0x00000000
	.align		4
        /*0004*/ 	.word	0xffffffff
	.align		4
        /*0008*/ 	.word	0x00000000
	.align		4
        /*000c*/ 	.word	0xfffffffe
	.align		4
        /*0010*/ 	.word	0x00000000
	.align		4
        /*0014*/ 	.word	0xfffffffd
	.align		4
        /*0018*/ 	.word	0x00000000
	.align		4
        /*001c*/ 	.word	0xfffffffc


//--------------------- .text.triton_poi_fused_max_pool2d_with_indices_106 --------------------------
	.section	.text.triton_poi_fused_max_pool2d_with_indices_106,"ax",@progbits
	.align	128
        .global         triton_poi_fused_max_pool2d_with_indices_106
        .type           triton_poi_fused_max_pool2d_with_indices_106,@function
        .size           triton_poi_fused_max_pool2d_with_indices_106,(.L_x_1 - triton_poi_fused_max_pool2d_with_indices_106)
        .other          triton_poi_fused_max_pool2d_with_indices_106,@"STO_CUDA_ENTRY STV_DEFAULT"
triton_poi_fused_max_pool2d_with_indices_106:
.text.triton_poi_fused_max_pool2d_with_indices_106:
[----:B------:R-:W-:Y:S01]  /*0000*/  LDC R1, c[0x0][0x28] ;  /* 0x00000a00ff017b82 */ /* 0x000fe20000000800 */
[----:B------:R-:W1:Y:S07]  /*0010*/  S2R R0, SR_TID.X ;  /* 0x0000000000007919 */ /* 0x000e6e0000002100 */
[----:B------:R-:W2:Y:S01]  /*0020*/  LDC.64 R2, c[0x0][0x210] ;  /* 0x00008400ff027b82 */ /* 0x000ea20000000a00 */
[----:B------:R-:W-:Y:S01]  /*0030*/  ULDC.64 UR4, c[0x0][0x208] ;  /* 0x0000820000047ab9 */ /* 0x000fe20000000a00 */
[----:B------:R-:W-:Y:S01]  /*0040*/  ULDC.64 UR6, c[0x0][0x220] ;  /* 0x0000880000067ab9 */ /* 0x000fe20000000a00 */
[----:B------:R-:W3:Y:S01]  /*0050*/  S2R R7, SR_CTAID.X ;  /* 0x0000000000077919 */ /* 0x000ee20000002500 */
[----:B-1----:R-:W-:Y:S01]  /*0060*/  IMAD.SHL.U32 R0, R0, 0x2, RZ ;  /* 0x0000000200007824 */ /* 0x002fe200078e00ff */
[----:B---3--:R-:W-:-:S04]  /*0070*/  SHF.R.S32.HI R9, RZ, 0x17, R7 ;  /* 0x00000017ff097819 */ /* 0x008fc80000011407 */
[----:B------:R-:W-:Y:S02]  /*0080*/  LOP3.LUT R0, R0, 0xfe, RZ, 0xc0, !PT ;  /* 0x000000fe00007812 */ /* 0x000fe400078ec0ff */
[----:B------:R-:W-:-:S03]  /*0090*/  SGXT R9, R9, 0x1 ;  /* 0x000000010909781a */ /* 0x000fc60000000200 */
[----:B------:R-:W-:-:S04]  /*00a0*/  IMAD R0, R7, 0x100, R0 ;  /* 0x0000010007007824 */ /* 0x000fc800078e0200 */
[----:B------:R-:W-:Y:S01]  /*00b0*/  VIADD R4, R0, 0x1 ;  /* 0x0000000100047836 */ /* 0x000fe20000000000 */
[----:B------:R-:W-:-:S04]  /*00c0*/  SHF.R.S32.HI R5, RZ, 0x1f, R0 ;  /* 0x0000001fff057819 */ /* 0x000fc80000011400 */
[----:B------:R-:W-:Y:S02]  /*00d0*/  LEA.HI R5, R5, R0, RZ, 0x4 ;  /* 0x0000000005057211 */ /* 0x000fe400078f20ff */
[----:B------:R-:W-:Y:S02]  /*00e0*/  LEA.HI R9, R9, R4, RZ, 0x4 ;  /* 0x0000000409097211 */ /* 0x000fe400078f20ff */
[C---:B------:R-:W-:Y:S01]  /*00f0*/  LOP3.LUT R7, R5.reuse, 0x7ffffff0, RZ, 0xc0, !PT ;  /* 0x7ffffff005077812 */ /* 0x040fe200078ec0ff */
[----:B------:R-:W-:Y:S01]  /*0100*/  IMAD.SHL.U32 R5, R5, 0x4, RZ ;  /* 0x0000000405057824 */ /* 0x000fe200078e00ff */
[----:B------:R-:W-:-:S03]  /*0110*/  LOP3.LUT R9, R9, 0x7ffffff0, RZ, 0xc0, !PT ;  /* 0x7ffffff009097812 */ /* 0x000fc600078ec0ff */
[----:B------:R-:W-:Y:S01]  /*0120*/  IMAD.IADD R7, R0, 0x1, -R7 ;  /* 0x0000000100077824 */ /* 0x000fe200078e0a07 */
[----:B------:R-:W-:Y:S01]  /*0130*/  LOP3.LUT R5, R5, 0xffffffc0, RZ, 0xc0, !PT ;  /* 0xffffffc005057812 */ /* 0x000fe200078ec0ff */
[----:B------:R-:W-:-:S04]  /*0140*/  IMAD.IADD R4, R4, 0x1, -R9 ;  /* 0x0000000104047824 */ /* 0x000fc800078e0a09 */
[--C-:B------:R-:W-:Y:S02]  /*0150*/  IMAD R15, R7, 0x2, R5.reuse ;  /* 0x00000002070f7824 */ /* 0x100fe400078e0205 */
[----:B------:R-:W-:Y:S02]  /*0160*/  IMAD R17, R4, 0x2, R5 ;  /* 0x0000000204117824 */ /* 0x000fe400078e0205 */
[----:B--2---:R-:W-:-:S04]  /*0170*/  IMAD.WIDE R8, R15, 0x4, R2 ;  /* 0x000000040f087825 */ /* 0x004fc800078e0202 */
[----:B------:R-:W-:Y:S01]  /*0180*/  VIADD R13, R15, 0x20 ;  /* 0x000000200f0d7836 */ /* 0x000fe20000000000 */
[----:B------:R-:W2:Y:S01]  /*0190*/  LDG.E.EL R4, desc[UR4][R8.64] ;  /* 0x0000000408047981 */ /* 0x000ea2000c2e1900 */
[----:B------:R-:W-:-:S03]  /*01a0*/  IMAD.WIDE R10, R17, 0x4, R2 ;  /* 0x00000004110a7825 */ /* 0x000fc600078e0202 */
[----:B------:R1:W2:Y:S01]  /*01b0*/  LDG.E.EL R18, desc[UR4][R8.64+0x4] ;  /* 0x0000040408127981 */ /* 0x0002a2000c2e1900 */
[----:B------:R-:W-:-:S03]  /*01c0*/  IMAD.WIDE R12, R13, 0x4, R2 ;  /* 0x000000040d0c7825 */ /* 0x000fc600078e0202 */
[----:B------:R-:W3:Y:S01]  /*01d0*/  LDG.E.EL R16, desc[UR4][R10.64] ;  /* 0x000000040a107981 */ /* 0x000ee2000c2e1900 */
[----:B------:R-:W-:-:S03]  /*01e0*/  VIADD R7, R17, 0x20 ;  /* 0x0000002011077836 */ /* 0x000fc60000000000 */
[----:B------:R-:W3:Y:S01]  /*01f0*/  LDG.E.EL R19, desc[UR4][R10.64+0x4] ;  /* 0x000004040a137981 */ /* 0x000ee2000c2e1900 */
[----:B------:R-:W-:-:S03]  /*0200*/  IMAD.WIDE R6, R7, 0x4, R2 ;  /* 0x0000000407067825 */ /* 0x000fc600078e0202 */
[----:B------:R4:W5:Y:S01]  /*0210*/  LDG.E.EL R5, desc[UR4][R12.64] ;  /* 0x000000040c057981 */ /* 0x000962000c2e1900 */
[----:B------:R-:W-:-:S03]  /*0220*/  VIADD R15, R15, 0x21 ;  /* 0x000000210f0f7836 */ /* 0x000fc60000000000 */
[----:B------:R-:W5:Y:S01]  /*0230*/  LDG.E.EL R6, desc[UR4][R6.64] ;  /* 0x0000000406067981 */ /* 0x000f62000c2e1900 */
[----:B------:R-:W-:Y:S02]  /*0240*/  VIADD R17, R17, 0x21 ;  /* 0x0000002111117836 */ /* 0x000fe40000000000 */
[--C-:B-1----:R-:W-:Y:S01]  /*0250*/  IMAD.WIDE R8, R15, 0x4, R2.reuse ;  /* 0x000000040f087825 */ /* 0x102fe200078e0202 */
[----:B----4-:R-:W1:Y:S03]  /*0260*/  LDC.64 R12, c[0x0][0x218] ;  /* 0x00008600ff0c7b82 */ /* 0x010e660000000a00 */
[----:B------:R-:W-:Y:S02]  /*0270*/  IMAD.WIDE R14, R17, 0x4, R2 ;  /* 0x00000004110e7825 */ /* 0x000fe400078e0202 */
[----:B------:R1:W4:Y:S04]  /*0280*/  LDG.E.EL R2, desc[UR4][R8.64] ;  /* 0x0000000408027981 */ /* 0x000328000c2e1900 */
[----:B------:R-:W4:Y:S01]  /*0290*/  LDG.E.EL R3, desc[UR4][R14.64] ;  /* 0x000000040e037981 */ /* 0x000f22000c2e1900 */
[----:B-1----:R-:W-:Y:S01]  /*02a0*/  IMAD.WIDE R8, R0, 0x4, R12 ;  /* 0x0000000400087825 */ /* 0x002fe200078e020c */
[----:B--2---:R-:W-:-:S02]  /*02b0*/  FSETP.GT.AND P3, PT, R18, R4, PT ;  /* 0x000000041200720b */ /* 0x004fc40003f64000 */
[----:B------:R-:W-:Y:S02]  /*02c0*/  FSETP.NAN.AND P0, PT, R18, R18, PT ;  /* 0x000000121200720b */ /* 0x000fe40003f08000 */
[----:B---3--:R-:W-:Y:S02]  /*02d0*/  FSETP.GT.AND P2, PT, R19, R16, PT ;  /* 0x000000101300720b */ /* 0x008fe40003f44000 */
[----:B-----5:R-:W-:-:S07]  /*02e0*/  FSETP.NAN.AND P4, PT, R5, R5, PT ;  /* 0x000000050500720b */ /* 0x020fce0003f88000 */
[----:B------:R-:W-:Y:S02]  /*02f0*/  @!P3 SEL R18, R18, R4, P0 ;  /* 0x000000041212b207 */ /* 0x000fe40000000000 */
[----:B------:R-:W-:Y:S02]  /*0300*/  FSETP.NAN.AND P1, PT, R6, R6, PT ;  /* 0x000000060600720b */ /* 0x000fe40003f28000 */
[C---:B------:R-:W-:Y:S02]  /*0310*/  FSETP.NAN.AND P5, PT, R19.reuse, R19, PT ;  /* 0x000000131300720b */ /* 0x040fe40003fa8000 */
[----:B------:R-:W-:Y:S02]  /*0320*/  FSETP.GEU.AND P0, PT, R18, R5, PT ;  /* 0x000000051200720b */ /* 0x000fe40003f0e000 */
[----:B------:R-:W-:Y:S02]  /*0330*/  @!P2 SEL R19, R19, R16, P5 ;  /* 0x000000101313a207 */ /* 0x000fe40002800000 */
[----:B------:R-:W-:-:S02]  /*0340*/  @!P4 SEL R5, R5, R18, !P0 ;  /* 0x000000120505c207 */ /* 0x000fc40004000000 */
[----:B------:R-:W-:Y:S02]  /*0350*/  FSETP.GEU.AND P4, PT, R19, R6, PT ;  /* 0x000000061300720b */ /* 0x000fe40003f8e000 */
[----:B------:R-:W-:Y:S02]  /*0360*/  SEL R4, RZ, 0x1, !P3 ;  /* 0x00000001ff047807 */ /* 0x000fe40005800000 */
[----:B------:R-:W-:Y:S02]  /*0370*/  SEL R7, RZ, 0x1, !P2 ;  /* 0x00000001ff077807 */ /* 0x000fe40005000000 */
[----:B----4-:R-:W-:Y:S02]  /*0380*/  FSETP.NAN.AND P3, PT, R2, R2, PT ;  /* 0x000000020200720b */ /* 0x010fe40003f68000 */
[----:B------:R-:W-:Y:S02]  /*0390*/  FSETP.NAN.AND P2, PT, R3, R3, PT ;  /* 0x000000030300720b */ /* 0x000fe40003f48000 */
[----:B------:R-:W-:-:S02]  /*03a0*/  @!P1 SEL R6, R6, R19, !P4 ;  /* 0x0000001306069207 */ /* 0x000fc40006000000 */
[----:B------:R-:W-:Y:S02]  /*03b0*/  SEL R4, R4, 0x2, P0 ;  /* 0x0000000204047807 */ /* 0x000fe40000000000 */
[----:B------:R-:W-:Y:S02]  /*03c0*/  SEL R7, R7, 0x2, P4 ;  /* 0x0000000207077807 */ /* 0x000fe40002000000 */
[----:B------:R-:W-:Y:S02]  /*03d0*/  FSETP.GEU.AND P1, PT, R5, R2, PT ;  /* 0x000000020500720b */ /* 0x000fe40003f2e000 */
[----:B------:R-:W-:Y:S02]  /*03e0*/  FSETP.GEU.AND P0, PT, R6, R3, PT ;  /* 0x000000030600720b */ /* 0x000fe40003f0e000 */
[----:B------:R-:W-:Y:S02]  /*03f0*/  SEL R4, R4, 0x3, P1 ;  /* 0x0000000304047807 */ /* 0x000fe40000800000 */
[----:B------:R-:W-:-:S02]  /*0400*/  SEL R7, R7, 0x3, P0 ;  /* 0x0000000307077807 */ /* 0x000fc40000000000 */
[----:B------:R-:W-:Y:S02]  /*0410*/  IADD3 R10, P4, R0, UR6, RZ ;  /* 0x00000006000a7c10 */ /* 0x000fe4000ff9e0ff */
[----:B------:R-:W-:Y:S01]  /*0420*/  @!P3 SEL R2, R2, R5, !P1 ;  /* 0x000000050202b207 */ /* 0x000fe20004800000 */
[----:B------:R-:W-:Y:S01]  /*0430*/  IMAD R7, R7, 0x100, R4 ;  /* 0x0000010007077824 */ /* 0x000fe200078e0204 */
[----:B------:R-:W-:Y:S02]  /*0440*/  @!P2 SEL R3, R3, R6, !P0 ;  /* 0x000000060303a207 */ /* 0x000fe40004000000 */
[----:B------:R-:W-:-:S03]  /*0450*/  LEA.HI.X.SX32 R11, R0, UR7, 0x1, P4 ;  /* 0x00000007000b7c11 */ /* 0x000fc6000a0f0eff */
[----:B------:R-:W-:Y:S04]  /*0460*/  STG.E.64 desc[UR4][R8.64], R2 ;  /* 0x0000000208007986 */ /* 0x000fe8000c101b04 */
[----:B------:R-:W-:Y:S01]  /*0470*/  STG.E.U16 desc[UR4][R10.64], R7 ;  /* 0x000000070a007986 */ /* 0x000fe2000c101504 */
[----:B------:R-:W-:Y:S05]  /*0480*/  EXIT ;  /* 0x000000000000794d */ /* 0x000fea0003800000 */
.L_x_0:
[----:B------:R-:W-:-:S00]  /*0490*/  BRA `(.L_x_0) ;  /* 0xfffffffc00fc7947 */ /* 0x000fc0000383ffff */
[----:B------:R-:W-:-:S00]  /*04a0*/  NOP ;  /* 0x0000000000007918 */ /* 0x000fc00000000000 */
        /* <DEDUP_REMOVED lines=13> */
.L_x_1:


//--------------------- .nv.constant0.triton_poi_fused_max_pool2d_with_indices_106 --------------------------
	.section	.nv.constant0.triton_poi_fused_max_pool2d_with_indices_106,"a",@progbits
	.sectionflags	@""
	.align	4
.nv.constant0.triton_poi_fused_max_pool2d_with_indices_106:
	.zero		556
